//
// Generated by NVIDIA NVVM Compiler
//
// Compiler Build ID: CL-36424714
// Cuda compilation tools, release 13.0, V13.0.88
// Based on NVVM 20.0.0
//

.version 9.0
.target sm_100
.address_size 64

	// .globl	_Z26transpose_y_z_with_x_fixedP6float2S0_

.visible .entry _Z26transpose_y_z_with_x_fixedP6float2S0_(
	.param .u64 .ptr .align 1 _Z26transpose_y_z_with_x_fixedP6float2S0__param_0,
	.param .u64 .ptr .align 1 _Z26transpose_y_z_with_x_fixedP6float2S0__param_1
)
{
	.reg .b32 	%r<19>;
	.reg .b32 	%f<3>;
	.reg .b64 	%rd<9>;

	ld.param.u64 	%rd1, [_Z26transpose_y_z_with_x_fixedP6float2S0__param_0];
	ld.param.u64 	%rd2, [_Z26transpose_y_z_with_x_fixedP6float2S0__param_1];
	cvta.to.global.u64 	%rd3, %rd2;
	cvta.to.global.u64 	%rd4, %rd1;
	mov.u32 	%r1, %tid.x;
	mov.u32 	%r2, %ntid.x;
	mov.u32 	%r3, %ctaid.x;
	mad.lo.s32 	%r4, %r2, %r3, %r1;
	mul.hi.s32 	%r5, %r4, 1431655766;
	shr.u32 	%r6, %r5, 31;
	add.s32 	%r7, %r5, %r6;
	mul.lo.s32 	%r8, %r7, 3;
	sub.s32 	%r9, %r4, %r8;
	shr.u32 	%r10, %r7, 31;
	add.s32 	%r11, %r7, %r10;
	and.b32  	%r12, %r11, 1073741822;
	sub.s32 	%r13, %r7, %r12;
	mul.hi.s32 	%r14, %r4, 715827883;
	shr.u32 	%r15, %r14, 31;
	add.s32 	%r16, %r14, %r15;
	mad.lo.s32 	%r17, %r16, 3, %r9;
	mad.lo.s32 	%r18, %r13, 12, %r17;
	mul.wide.s32 	%rd5, %r18, 8;
	add.s64 	%rd6, %rd3, %rd5;
	mul.wide.s32 	%rd7, %r4, 8;
	add.s64 	%rd8, %rd4, %rd7;
	ld.global.v2.f32 	{%f1, %f2}, [%rd8];
	st.global.v2.f32 	[%rd6], {%f1, %f2};
	ret;

}


// ===== COMPILED SASS (sm_100) =====

	.target	sm_100

	.elftype	@"ET_EXEC"


//--------------------- .note.nv.tkinfo           --------------------------
	.section	.note.nv.tkinfo,"",@"SHT_NOTE"
	.sectionflags	@"SHF_NOTE_NV_TKINFO"
	.tkinfo
        /*0018*/ 	.word	0x00000002
        /*0030*/ 	.string	""
        /*0030*/ 	.string	"ptxas"
        /*0030*/ 	.string	"Cuda compilation tools, release 13.0, V13.0.88"
        /*0030*/ 	.string	"Build cuda_13.0.r13.0/compiler.36424714_0"
        /*0030*/ 	.string	"-arch sm_100 -m 64 "



//--------------------- .note.nv.cuinfo           --------------------------
	.section	.note.nv.cuinfo,"",@"SHT_NOTE"
	.sectionflags	@"SHF_NOTE_NV_CUINFO"
        /*0018*/ 	.short	0x0002
        /*001a*/ 	.short	0x0064
        /*001c*/ 	.short	0x0082
	.zero		2


//--------------------- .nv.info                  --------------------------
	.section	.nv.info,"",@"SHT_CUDA_INFO"
	.align	4


	//----- nvinfo : EIATTR_REGCOUNT
	.align		4
        /*0000*/ 	.byte	0x04, 0x2f
        /*0002*/ 	.short	(.L_1 - .L_0)
	.align		4
.L_0:
        /*0004*/ 	.word	index@(_Z26transpose_y_z_with_x_fixedP6float2S0_)
        /*0008*/ 	.word	0x0000000e


	//----- nvinfo : EIATTR_FRAME_SIZE
	.align		4
.L_1:
        /*000c*/ 	.byte	0x04, 0x11
        /*000e*/ 	.short	(.L_3 - .L_2)
	.align		4
.L_2:
        /*0010*/ 	.word	index@(_Z26transpose_y_z_with_x_fixedP6float2S0_)
        /*0014*/ 	.word	0x00000000


	//----- nvinfo : EIATTR_MIN_STACK_SIZE
	.align		4
.L_3:
        /*0018*/ 	.byte	0x04, 0x12
        /*001a*/ 	.short	(.L_5 - .L_4)
	.align		4
.L_4:
        /*001c*/ 	.word	index@(_Z26transpose_y_z_with_x_fixedP6float2S0_)
        /*0020*/ 	.word	0x00000000
.L_5:


//--------------------- .nv.compat                --------------------------
	.section	.nv.compat,"",@"SHT_CUDA_COMPAT_INFO"
	.align	4
        /*0000*/ 	.byte	0x02, 0x09, 0x00, 0x00, 0x02, 0x02, 0x01, 0x00, 0x02, 0x05, 0x05, 0x00, 0x03, 0x07, 0x01, 0x01
        /*0010*/ 	.byte	0x02, 0x03, 0x00, 0x00, 0x02, 0x06, 0x01, 0x00, 0x04, 0x0b, 0x08, 0x00, 0x09, 0x00, 0x00, 0x00
        /*0020*/ 	.byte	0x00, 0x00, 0x00, 0x00


//--------------------- .nv.info._Z26transpose_y_z_with_x_fixedP6float2S0_ --------------------------
	.section	.nv.info._Z26transpose_y_z_with_x_fixedP6float2S0_,"",@"SHT_CUDA_INFO"
	.sectionflags	@""
	.align	4


	//----- nvinfo : EIATTR_CUDA_API_VERSION
	.align		4
        /*0000*/ 	.byte	0x04, 0x37
        /*0002*/ 	.short	(.L_7 - .L_6)
.L_6:
        /*0004*/ 	.word	0x00000082


	//----- nvinfo : EIATTR_KPARAM_INFO
	.align		4
.L_7:
        /*0008*/ 	.byte	0x04, 0x17
        /*000a*/ 	.short	(.L_9 - .L_8)
.L_8:
        /*000c*/ 	.word	0x00000000
        /*0010*/ 	.short	0x0001
        /*0012*/ 	.short	0x0008
        /*0014*/ 	.byte	0x00, 0xf5, 0x21, 0x00


	//----- nvinfo : EIATTR_KPARAM_INFO
	.align		4
.L_9:
        /*0018*/ 	.byte	0x04, 0x17
        /*001a*/ 	.short	(.L_11 - .L_10)
.L_10:
        /*001c*/ 	.word	0x00000000
        /*0020*/ 	.short	0x0000
        /*0022*/ 	.short	0x0000
        /*0024*/ 	.byte	0x00, 0xf5, 0x21, 0x00


	//----- nvinfo : EIATTR_SPARSE_MMA_MASK
	.align		4
.L_11:
        /*0028*/ 	.byte	0x03, 0x50
        /*002a*/ 	.short	0x0000


	//----- nvinfo : EIATTR_MAXREG_COUNT
	.align		4
        /*002c*/ 	.byte	0x03, 0x1b
        /*002e*/ 	.short	0x00ff


	//----- nvinfo : EIATTR_MERCURY_ISA_VERSION
	.align		4
        /*0030*/ 	.byte	0x03, 0x5f
        /*0032*/ 	.short	0x0101


	//----- nvinfo : EIATTR_VRC_CTA_INIT_COUNT
	.align		4
        /*0034*/ 	.byte	0x02, 0x4a
	.zero		1
	.zero		1


	//----- nvinfo : EIATTR_EXIT_INSTR_OFFSETS
	.align		4
        /*0038*/ 	.byte	0x04, 0x1c
        /*003a*/ 	.short	(.L_13 - .L_12)


	//   ....[0]....
.L_12:
        /*003c*/ 	.word	0x00000160


	//----- nvinfo : EIATTR_CBANK_PARAM_SIZE
	.align		4
.L_13:
        /*0040*/ 	.byte	0x03, 0x19
        /*0042*/ 	.short	0x0010


	//----- nvinfo : EIATTR_PARAM_CBANK
	.align		4
        /*0044*/ 	.byte	0x04, 0x0a
        /*0046*/ 	.short	(.L_15 - .L_14)
	.align		4
.L_14:
        /*0048*/ 	.word	index@(.nv.constant0._Z26transpose_y_z_with_x_fixedP6float2S0_)
        /*004c*/ 	.short	0x0380
        /*004e*/ 	.short	0x0010


	//----- nvinfo : EIATTR_SW_WAR
	.align		4
.L_15:
        /*0050*/ 	.byte	0x04, 0x36
        /*0052*/ 	.short	(.L_17 - .L_16)
.L_16:
        /*0054*/ 	.word	0x00000008
.L_17:


//--------------------- .nv.callgraph             --------------------------
	.section	.nv.callgraph,"",@"SHT_CUDA_CALLGRAPH"
	.align	4
	.sectionentsize	8
	.align		4
        /*0000*/ 	.word	0x00000000
	.align		4
        /*0004*/ 	.word	0xffffffff
	.align		4
        /*0008*/ 	.word	0x00000000
	.align		4
        /*000c*/ 	.word	0xfffffffe
	.align		4
        /*0010*/ 	.word	0x00000000
	.align		4
        /*0014*/ 	.word	0xfffffffd
	.align		4
        /*0018*/ 	.word	0x00000000
	.align		4
        /*001c*/ 	.word	0xfffffffc


//--------------------- .text._Z26transpose_y_z_with_x_fixedP6float2S0_ --------------------------
	.section	.text._Z26transpose_y_z_with_x_fixedP6float2S0_,"ax",@progbits
	.align	128
        .global         _Z26transpose_y_z_with_x_fixedP6float2S0_
        .type           _Z26transpose_y_z_with_x_fixedP6float2S0_,@function
        .size           _Z26transpose_y_z_with_x_fixedP6float2S0_,(.L_x_1 - _Z26transpose_y_z_with_x_fixedP6float2S0_)
        .other          _Z26transpose_y_z_with_x_fixedP6float2S0_,@"STO_CUDA_ENTRY STV_DEFAULT"
_Z26transpose_y_z_with_x_fixedP6float2S0_:
.text._Z26transpose_y_z_with_x_fixedP6float2S0_:
[----:B------:R-:W-:Y:S01]  /*0000*/  LDC R1, c[0x0][0x37c] ;  /* 0x0000df00ff017b82 */ /* 0x000fe20000000800 */
[----:B------:R-:W0:Y:S07]  /*0010*/  S2R R7, SR_TID.X ;  /* 0x0000000000077919 */ /* 0x000e2e0000002100 */
[----:B------:R-:W1:Y:S01]  /*0020*/  LDC.64 R2, c[0x0][0x380] ;  /* 0x0000e000ff027b82 */ /* 0x000e620000000a00 */
[----:B------:R-:W0:Y:S01]  /*0030*/  LDCU UR6, c[0x0][0x360] ;  /* 0x00006c00ff0677ac */ /* 0x000e220008000800 */
[----:B------:R-:W0:Y:S01]  /*0040*/  S2R R0, SR_CTAID.X ;  /* 0x0000000000007919 */ /* 0x000e220000002500 */
[----:B------:R-:W2:Y:S05]  /*0050*/  LDCU.64 UR4, c[0x0][0x358] ;  /* 0x00006b00ff0477ac */ /* 0x000eaa0008000a00 */
[----:B------:R-:W3:Y:S01]  /*0060*/  LDC.64 R4, c[0x0][0x388] ;  /* 0x0000e200ff047b82 */ /* 0x000ee20000000a00 */
[----:B0-----:R-:W-:-:S04]  /*0070*/  IMAD R7, R0, UR6, R7 ;  /* 0x0000000600077c24 */ /* 0x001fc8000f8e0207 */
[----:B-1----:R-:W-:-:S05]  /*0080*/  IMAD.WIDE R2, R7, 0x8, R2 ;  /* 0x0000000807027825 */ /* 0x002fca00078e0202 */
[----:B--2---:R0:W2:Y:S01]  /*0090*/  LDG.E.64 R10, desc[UR4][R2.64] ;  /* 0x00000004020a7981 */ /* 0x0040a2000c1e1b00 */
[----:B------:R-:W-:-:S04]  /*00a0*/  IMAD.HI R0, R7, 0x55555556, RZ ;  /* 0x5555555607007827 */ /* 0x000fc800078e02ff */
[----:B------:R-:W-:Y:S01]  /*00b0*/  IMAD.HI R8, R7, 0x2aaaaaab, RZ ;  /* 0x2aaaaaab07087827 */ /* 0x000fe200078e02ff */
[----:B------:R-:W-:-:S04]  /*00c0*/  LEA.HI R0, R0, R0, RZ, 0x1 ;  /* 0x0000000000007211 */ /* 0x000fc800078f08ff */
[C---:B------:R-:W-:Y:S01]  /*00d0*/  LEA.HI R6, R0.reuse, R0, RZ, 0x1 ;  /* 0x0000000000067211 */ /* 0x040fe200078f08ff */
[----:B------:R-:W-:Y:S01]  /*00e0*/  IMAD R7, R0, -0x3, R7 ;  /* 0xfffffffd00077824 */ /* 0x000fe200078e0207 */
[----:B------:R-:W-:Y:S02]  /*00f0*/  LEA.HI R8, R8, R8, RZ, 0x1 ;  /* 0x0000000808087211 */ /* 0x000fe400078f08ff */
[----:B------:R-:W-:-:S03]  /*0100*/  LOP3.LUT R9, R6, 0x3ffffffe, RZ, 0xc0, !PT ;  /* 0x3ffffffe06097812 */ /* 0x000fc600078ec0ff */
[----:B------:R-:W-:Y:S01]  /*0110*/  IMAD R8, R8, 0x3, R7 ;  /* 0x0000000308087824 */ /* 0x000fe200078e0207 */
[----:B------:R-:W-:-:S05]  /*0120*/  IADD3 R9, PT, PT, R0, -R9, RZ ;  /* 0x8000000900097210 */ /* 0x000fca0007ffe0ff */
[----:B0-----:R-:W-:-:S04]  /*0130*/  IMAD R3, R9, 0xc, R8 ;  /* 0x0000000c09037824 */ /* 0x001fc800078e0208 */
[----:B---3--:R-:W-:-:S05]  /*0140*/  IMAD.WIDE R2, R3, 0x8, R4 ;  /* 0x0000000803027825 */ /* 0x008fca00078e0204 */
[----:B--2---:R-:W-:Y:S01]  /*0150*/  STG.E.64 desc[UR4][R2.64], R10 ;  /* 0x0000000a02007986 */ /* 0x004fe2000c101b04 */
[----:B------:R-:W-:Y:S05]  /*0160*/  EXIT ;  /* 0x000000000000794d */ /* 0x000fea0003800000 */
.L_x_0:
[----:B------:R-:W-:-:S00]  /*0170*/  BRA `(.L_x_0) ;  /* 0xfffffffc00fc7947 */ /* 0x000fc0000383ffff */
[----:B------:R-:W-:-:S00]  /*0180*/  NOP ;  /* 0x0000000000007918 */ /* 0x000fc00000000000 */
[----:B------:R-:W-:-:S00]  /*0190*/  NOP ;  /* 0x0000000000007918 */ /* 0x000fc00000000000 */
[----:B------:R-:W-:-:S00]  /*01a0*/  NOP ;  /* 0x0000000000007918 */ /* 0x000fc00000000000 */
[----:B------:R-:W-:-:S00]  /*01b0*/  NOP ;  /* 0x0000000000007918 */ /* 0x000fc00000000000 */
[----:B------:R-:W-:-:S00]  /*01c0*/  NOP ;  /* 0x0000000000007918 */ /* 0x000fc00000000000 */
[----:B------:R-:W-:-:S00]  /*01d0*/  NOP ;  /* 0x0000000000007918 */ /* 0x000fc00000000000 */
[----:B------:R-:W-:-:S00]  /*01e0*/  NOP ;  /* 0x0000000000007918 */ /* 0x000fc00000000000 */
[----:B------:R-:W-:-:S00]  /*01f0*/  NOP ;  /* 0x0000000000007918 */ /* 0x000fc00000000000 */
.L_x_1:


//--------------------- .nv.shared.reserved.0     --------------------------
	.section	.nv.shared.reserved.0,"aw",@nobits
	.weak		__nv_reservedSMEM_offset_0_alias
	.size		__nv_reservedSMEM_offset_0_alias, 0, 64
	.other		__nv_reservedSMEM_offset_0_alias,@"STO_CUDA_RESERVED_SHARED STV_DEFAULT"
__nv_reservedSMEM_offset_0_alias:
	.zero		0
	.zero		64


//--------------------- .nv.constant0._Z26transpose_y_z_with_x_fixedP6float2S0_ --------------------------
	.section	.nv.constant0._Z26transpose_y_z_with_x_fixedP6float2S0_,"a",@progbits
	.sectionflags	@""
	.align	4
.nv.constant0._Z26transpose_y_z_with_x_fixedP6float2S0_:
	.zero		912


//--------------------- SYMBOLS --------------------------

	.type		.nv.reservedSmem.offset0,@object
	.size		.nv.reservedSmem.offset0,0x4
